	.headerflags	@"EF_CUDA_TEXMODE_UNIFIED EF_CUDA_64BIT_ADDRESS EF_CUDA_ACCELERATORS EF_CUDA_SM90 EF_CUDA_VIRTUAL_SM(EF_CUDA_SM90)"
	.elftype	@"ET_EXEC"


//--------------------- .nv.info                  --------------------------
	.section	.nv.info,"",@"SHT_CUDA_INFO"
	.align	4


	//----- nvinfo : EIATTR_REGCOUNT
	.align		4
        /*0000*/ 	.byte	0x04, 0x2f
        /*0002*/ 	.short	(.L_3 - .L_2)
	.align		4
.L_2:
        /*0004*/ 	.word	index@(triton_poi_fused__native_batch_norm_legit_no_training_relu_29)
        /*0008*/ 	.word	0x00000020


	//----- nvinfo : EIATTR_MIN_STACK_SIZE
	.align		4
.L_3:
        /*000c*/ 	.byte	0x04, 0x12
        /*000e*/ 	.short	(.L_5 - .L_4)
	.align		4
.L_4:
        /*0010*/ 	.word	index@(triton_poi_fused__native_batch_norm_legit_no_training_relu_29)
        /*0014*/ 	.word	0x00000000


	//----- nvinfo : EIATTR_FRAME_SIZE
	.align		4
.L_5:
        /*0018*/ 	.byte	0x04, 0x11
        /*001a*/ 	.short	(.L_7 - .L_6)
	.align		4
.L_6:
        /*001c*/ 	.word	index@(triton_poi_fused__native_batch_norm_legit_no_training_relu_29)
        /*0020*/ 	.word	0x00000000


	//----- nvinfo : EIATTR_MIN_STACK_SIZE
	.align		4
.L_7:
        /*0024*/ 	.byte	0x04, 0x12
        /*0026*/ 	.short	(.L_9 - .L_8)
	.align		4
.L_8:
        /*0028*/ 	.word	index@(triton_poi_fused__native_batch_norm_legit_no_training_relu_29)
        /*002c*/ 	.word	0x00000000
.L_9:


//--------------------- .nv.info.triton_poi_fused__native_batch_norm_legit_no_training_relu_29 --------------------------
	.section	.nv.info.triton_poi_fused__native_batch_norm_legit_no_training_relu_29,"",@"SHT_CUDA_INFO"
	.sectionflags	@""
	.align	4


	//----- nvinfo : EIATTR_CUDA_API_VERSION
	.align		4
        /*0000*/ 	.byte	0x04, 0x37
        /*0002*/ 	.short	(.L_11 - .L_10)
.L_10:
        /*0004*/ 	.word	0x0000007c


	//----- nvinfo : EIATTR_KPARAM_INFO
	.align		4
.L_11:
        /*0008*/ 	.byte	0x04, 0x17
        /*000a*/ 	.short	(.L_13 - .L_12)
.L_12:
        /*000c*/ 	.word	0x00000000
        /*0010*/ 	.short	0x0007
        /*0012*/ 	.short	0x0034
        /*0014*/ 	.byte	0x00, 0xf0, 0x11, 0x00


	//----- nvinfo : EIATTR_KPARAM_INFO
	.align		4
.L_13:
        /*0018*/ 	.byte	0x04, 0x17
        /*001a*/ 	.short	(.L_15 - .L_14)
.L_14:
        /*001c*/ 	.word	0x00000000
        /*0020*/ 	.short	0x0006
        /*0022*/ 	.short	0x0030
        /*0024*/ 	.byte	0x00, 0xf0, 0x11, 0x00


	//----- nvinfo : EIATTR_KPARAM_INFO
	.align		4
.L_15:
        /*0028*/ 	.byte	0x04, 0x17
        /*002a*/ 	.short	(.L_17 - .L_16)
.L_16:
        /*002c*/ 	.word	0x00000000
        /*0030*/ 	.short	0x0005
        /*0032*/ 	.short	0x0028
        /*0034*/ 	.byte	0x00, 0xf4, 0x21, 0x00


	//----- nvinfo : EIATTR_KPARAM_INFO
	.align		4
.L_17:
        /*0038*/ 	.byte	0x04, 0x17
        /*003a*/ 	.short	(.L_19 - .L_18)
.L_18:
        /*003c*/ 	.word	0x00000000
        /*0040*/ 	.short	0x0004
        /*0042*/ 	.short	0x0020
        /*0044*/ 	.byte	0x00, 0xf4, 0x21, 0x00


	//----- nvinfo : EIATTR_KPARAM_INFO
	.align		4
.L_19:
        /*0048*/ 	.byte	0x04, 0x17
        /*004a*/ 	.short	(.L_21 - .L_20)
.L_20:
        /*004c*/ 	.word	0x00000000
        /*0050*/ 	.short	0x0003
        /*0052*/ 	.short	0x0018
        /*0054*/ 	.byte	0x00, 0xf4, 0x21, 0x00


	//----- nvinfo : EIATTR_KPARAM_INFO
	.align		4
.L_21:
        /*0058*/ 	.byte	0x04, 0x17
        /*005a*/ 	.short	(.L_23 - .L_22)
.L_22:
        /*005c*/ 	.word	0x00000000
        /*0060*/ 	.short	0x0002
        /*0062*/ 	.short	0x0010
        /*0064*/ 	.byte	0x00, 0xf4, 0x21, 0x00


	//----- nvinfo : EIATTR_KPARAM_INFO
	.align		4
.L_23:
        /*0068*/ 	.byte	0x04, 0x17
        /*006a*/ 	.short	(.L_25 - .L_24)
.L_24:
        /*006c*/ 	.word	0x00000000
        /*0070*/ 	.short	0x0001
        /*0072*/ 	.short	0x0008
        /*0074*/ 	.byte	0x00, 0xf4, 0x21, 0x00


	//----- nvinfo : EIATTR_KPARAM_INFO
	.align		4
.L_25:
        /*0078*/ 	.byte	0x04, 0x17
        /*007a*/ 	.short	(.L_27 - .L_26)
.L_26:
        /*007c*/ 	.word	0x00000000
        /*0080*/ 	.short	0x0000
        /*0082*/ 	.short	0x0000
        /*0084*/ 	.byte	0x00, 0xf4, 0x21, 0x00


	//----- nvinfo : EIATTR_SPARSE_MMA_MASK
	.align		4
.L_27:
        /*0088*/ 	.byte	0x03, 0x50
        /*008a*/ 	.short	0x0000


	//----- nvinfo : EIATTR_MAXREG_COUNT
	.align		4
        /*008c*/ 	.byte	0x03, 0x1b
        /*008e*/ 	.short	0x00ff


	//----- nvinfo : EIATTR_EXIT_INSTR_OFFSETS
	.align		4
        /*0090*/ 	.byte	0x04, 0x1c
        /*0092*/ 	.short	(.L_29 - .L_28)


	//   ....[0]....
.L_28:
        /*0094*/ 	.word	0x00001200


	//   ....[1]....
        /*0098*/ 	.word	0x000012b0


	//----- nvinfo : EIATTR_REQNTID
	.align		4
.L_29:
        /*009c*/ 	.byte	0x04, 0x10
        /*009e*/ 	.short	(.L_31 - .L_30)
.L_30:
        /*00a0*/ 	.word	0x00000100
        /*00a4*/ 	.word	0x00000001
        /*00a8*/ 	.word	0x00000001


	//----- nvinfo : EIATTR_CBANK_PARAM_SIZE
	.align		4
.L_31:
        /*00ac*/ 	.byte	0x03, 0x19
        /*00ae*/ 	.short	0x0038


	//----- nvinfo : EIATTR_PARAM_CBANK
	.align		4
        /*00b0*/ 	.byte	0x04, 0x0a
        /*00b2*/ 	.short	(.L_33 - .L_32)
	.align		4
.L_32:
        /*00b4*/ 	.word	index@(.nv.constant0.triton_poi_fused__native_batch_norm_legit_no_training_relu_29)
        /*00b8*/ 	.short	0x0210
        /*00ba*/ 	.short	0x0038


	//----- nvinfo : EIATTR_SW_WAR
	.align		4
.L_33:
        /*00bc*/ 	.byte	0x04, 0x36
        /*00be*/ 	.short	(.L_35 - .L_34)
.L_34:
        /*00c0*/ 	.word	0x00000008
.L_35:


//--------------------- .nv.callgraph             --------------------------
	.section	.nv.callgraph,"",@"SHT_CUDA_CALLGRAPH"
	.align	4
	.sectionentsize	8
	.align		4
        /*0000*/ 	.word	0x00000000
	.align		4
        /*0004*/ 	.word	0xffffffff
	.align		4
        /*0008*/ 	.word	0x00000000
	.align		4
        /*000c*/ 	.word	0xfffffffe
	.align		4
        /*0010*/ 	.word	0x00000000
	.align		4
        /*0014*/ 	.word	0xfffffffd
	.align		4
        /*0018*/ 	.word	0x00000000
	.align		4
        /*001c*/ 	.word	0xfffffffc


//--------------------- .nv.constant4             --------------------------
	.section	.nv.constant4,"a",@progbits
	.align	8
	.align		8
.nv.constant4:
        /*0000*/ 	.dword	_$_str
	.align		8
        /*0008*/ 	.dword	_$_str_$_2


//--------------------- .text.triton_poi_fused__native_batch_norm_legit_no_training_relu_29 --------------------------
	.section	.text.triton_poi_fused__native_batch_norm_legit_no_training_relu_29,"ax",@progbits
	.sectionflags	@"SHF_BARRIERS=1"
	.align	128
        .global         triton_poi_fused__native_batch_norm_legit_no_training_relu_29
        .type           triton_poi_fused__native_batch_norm_legit_no_training_relu_29,@function
        .size           triton_poi_fused__native_batch_norm_legit_no_training_relu_29,(.L_x_1 - triton_poi_fused__native_batch_norm_legit_no_training_relu_29)
        .other          triton_poi_fused__native_batch_norm_legit_no_training_relu_29,@"STO_CUDA_ENTRY STV_DEFAULT"
triton_poi_fused__native_batch_norm_legit_no_training_relu_29:
.text.triton_poi_fused__native_batch_norm_legit_no_training_relu_29:
[----:B------:R-:W0:Y:S02]  /*0000*/  LDC R1, c[0x0][0x28] ;  /* 0x00000a00ff017b82 */ /* 0x000e240000000800 */
[----:B------:R-:W1:Y:S01]  /*0010*/  S2R R0, SR_CTAID.Y ;  /* 0x0000000000007919 */ /* 0x000e620000002600 */
[----:B------:R-:W2:Y:S01]  /*0020*/  LDC.64 R26, c[0x0][0x210] ;  /* 0x00008400ff1a7b82 */ /* 0x000ea20000000a00 */
[----:B------:R-:W-:Y:S02]  /*0030*/  CS2R R8, SRZ ;  /* 0x0000000000087805 */ /* 0x000fe4000001ff00 */
[----:B------:R-:W-:Y:S01]  /*0040*/  CS2R R10, SRZ ;  /* 0x00000000000a7805 */ /* 0x000fe2000001ff00 */
[----:B------:R-:W3:Y:S01]  /*0050*/  S2R R3, SR_TID.X ;  /* 0x0000000000037919 */ /* 0x000ee20000002100 */
[----:B------:R-:W-:Y:S01]  /*0060*/  ULDC.64 UR6, c[0x0][0x208] ;  /* 0x0000820000067ab9 */ /* 0x000fe20000000a00 */
[----:B------:R-:W4:Y:S02]  /*0070*/  S2R R5, SR_CTAID.X ;  /* 0x0000000000057919 */ /* 0x000f240000002500 */
[----:B------:R-:W5:Y:S01]  /*0080*/  LDC.64 R20, c[0x0][0x218] ;  /* 0x00008600ff147b82 */ /* 0x000f620000000a00 */
[----:B-1----:R-:W-:Y:S01]  /*0090*/  IMAD.SHL.U32 R28, R0, 0x40, RZ ;  /* 0x00000040001c7824 */ /* 0x002fe200078e00ff */
[----:B------:R-:W-:Y:S01]  /*00a0*/  SHF.R.S32.HI R2, RZ, 0x19, R0 ;  /* 0x00000019ff027819 */ /* 0x000fe20000011400 */
[----:B---3--:R-:W-:-:S03]  /*00b0*/  IMAD.SHL.U32 R25, R3, 0x4, RZ ;  /* 0x0000000403197824 */ /* 0x008fc600078e00ff */
[----:B------:R-:W-:Y:S02]  /*00c0*/  SGXT R2, R2, 0x1 ;  /* 0x000000010202781a */ /* 0x000fe40000000200 */
[----:B------:R-:W-:Y:S01]  /*00d0*/  SHF.R.U32.HI R3, RZ, 0x4, R3 ;  /* 0x00000004ff037819 */ /* 0x000fe20000011603 */
[----:B----4-:R-:W-:Y:S01]  /*00e0*/  IMAD.SHL.U32 R0, R5, 0x40, RZ ;  /* 0x0000004005007824 */ /* 0x010fe200078e00ff */
[----:B------:R-:W-:Y:S02]  /*00f0*/  LOP3.LUT R29, R28, 0x3c, R25, 0xf8, !PT ;  /* 0x0000003c1c1d7812 */ /* 0x000fe400078ef819 */
[----:B------:R-:W-:Y:S02]  /*0100*/  SGXT.U32 R3, R3, 0x4 ;  /* 0x000000040303781a */ /* 0x000fe40000000000 */
[----:B------:R-:W-:Y:S02]  /*0110*/  LEA.HI R4, R2, R29, RZ, 0x8 ;  /* 0x0000001d02047211 */ /* 0x000fe400078f40ff */
[----:B------:R-:W-:-:S02]  /*0120*/  LOP3.LUT R5, R0, 0x10, R3, 0xfe, !PT ;  /* 0x0000001000057812 */ /* 0x000fc400078efe03 */
[C---:B------:R-:W-:Y:S02]  /*0130*/  LOP3.LUT R6, R4.reuse, 0xffffff00, RZ, 0xc0, !PT ;  /* 0xffffff0004067812 */ /* 0x040fe400078ec0ff */
[----:B------:R-:W-:Y:S02]  /*0140*/  LOP3.LUT R16, R0, 0x20, R3, 0xfe, !PT ;  /* 0x0000002000107812 */ /* 0x000fe400078efe03 */
[----:B------:R-:W-:Y:S01]  /*0150*/  LOP3.LUT R17, R0, 0x30, R3, 0xfe, !PT ;  /* 0x0000003000117812 */ /* 0x000fe200078efe03 */
[----:B------:R-:W-:Y:S01]  /*0160*/  IMAD.IADD R29, R29, 0x1, -R6 ;  /* 0x000000011d1d7824 */ /* 0x000fe200078e0a06 */
[----:B------:R-:W-:Y:S01]  /*0170*/  ISETP.GE.AND P1, PT, R5, 0x100, PT ;  /* 0x000001000500780c */ /* 0x000fe20003f26270 */
[----:B------:R-:W-:Y:S01]  /*0180*/  IMAD.SHL.U32 R6, R4, 0x100, RZ ;  /* 0x0000010004067824 */ /* 0x000fe200078e00ff */
[----:B------:R-:W-:Y:S02]  /*0190*/  LOP3.LUT R4, R0, R3, RZ, 0xfc, !PT ;  /* 0x0000000300047212 */ /* 0x000fe400078efcff */
[----:B------:R-:W-:-:S02]  /*01a0*/  LOP3.LUT R0, R0, 0x3c, R25, 0xf8, !PT ;  /* 0x0000003c00007812 */ /* 0x000fc400078ef819 */
[----:B------:R-:W1:Y:S01]  /*01b0*/  LDC.64 R24, c[0x0][0x220] ;  /* 0x00008800ff187b82 */ /* 0x000e620000000a00 */
[----:B------:R-:W-:Y:S02]  /*01c0*/  LOP3.LUT R6, R6, 0xffff0000, RZ, 0xc0, !PT ;  /* 0xffff000006067812 */ /* 0x000fe400078ec0ff */
[----:B------:R-:W-:Y:S02]  /*01d0*/  ISETP.GE.AND P0, PT, R4, 0x100, PT ;  /* 0x000001000400780c */ /* 0x000fe40003f06270 */
[----:B------:R-:W-:Y:S02]  /*01e0*/  IADD3 R6, R29, R6, RZ ;  /* 0x000000061d067210 */ /* 0x000fe40007ffe0ff */
[----:B------:R-:W-:Y:S02]  /*01f0*/  ISETP.GE.AND P2, PT, R16, 0x100, PT ;  /* 0x000001001000780c */ /* 0x000fe40003f46270 */
[----:B------:R-:W-:Y:S01]  /*0200*/  ISETP.GE.AND P3, PT, R17, 0x100, PT ;  /* 0x000001001100780c */ /* 0x000fe20003f66270 */
[----:B------:R-:W-:-:S02]  /*0210*/  IMAD R23, R5, 0x100, R6 ;  /* 0x0000010005177824 */ /* 0x000fc400078e0206 */
[--C-:B------:R-:W-:Y:S01]  /*0220*/  IMAD R19, R4, 0x100, R6.reuse ;  /* 0x0000010004137824 */ /* 0x100fe200078e0206 */
[----:B------:R-:W-:Y:S01]  /*0230*/  CS2R R4, SRZ ;  /* 0x0000000000047805 */ /* 0x000fe2000001ff00 */
[--C-:B------:R-:W-:Y:S02]  /*0240*/  IMAD R16, R16, 0x100, R6.reuse ;  /* 0x0000010010107824 */ /* 0x100fe400078e0206 */
[----:B------:R-:W-:Y:S01]  /*0250*/  IMAD R17, R17, 0x100, R6 ;  /* 0x0000010011117824 */ /* 0x000fe200078e0206 */
[----:B------:R-:W-:Y:S01]  /*0260*/  CS2R R6, SRZ ;  /* 0x0000000000067805 */ /* 0x000fe2000001ff00 */
[----:B--2---:R-:W-:-:S04]  /*0270*/  IMAD.WIDE R22, R23, 0x4, R26 ;  /* 0x0000000417167825 */ /* 0x004fc800078e021a */
[----:B------:R-:W-:Y:S01]  /*0280*/  IMAD.WIDE R18, R19, 0x4, R26 ;  /* 0x0000000413127825 */ /* 0x000fe200078e021a */
[----:B------:R2:W3:Y:S01]  /*0290*/  @!P1 LDG.E.EL.128 R8, desc[UR6][R22.64] ;  /* 0x0000000616089981 */ /* 0x0004e2000c2e1d00 */
[----:B------:R-:W-:Y:S02]  /*02a0*/  CS2R R12, SRZ ;  /* 0x00000000000c7805 */ /* 0x000fe4000001ff00 */
[----:B------:R-:W-:Y:S01]  /*02b0*/  CS2R R14, SRZ ;  /* 0x00000000000e7805 */ /* 0x000fe2000001ff00 */
[C---:B-----5:R-:W-:Y:S01]  /*02c0*/  IMAD.WIDE R20, R29.reuse, 0x4, R20 ;  /* 0x000000041d147825 */ /* 0x060fe200078e0214 */
[----:B------:R4:W5:Y:S03]  /*02d0*/  @!P0 LDG.E.EL.128 R4, desc[UR6][R18.64] ;  /* 0x0000000612048981 */ /* 0x000966000c2e1d00 */
[----:B-1----:R-:W-:-:S04]  /*02e0*/  IMAD.WIDE R24, R29, 0x4, R24 ;  /* 0x000000041d187825 */ /* 0x002fc800078e0218 */
[----:B--2---:R-:W-:Y:S01]  /*02f0*/  IMAD.WIDE R22, R16, 0x4, R26 ;  /* 0x0000000410167825 */ /* 0x004fe200078e021a */
[----:B----4-:R-:W-:-:S03]  /*0300*/  CS2R R18, SRZ ;  /* 0x0000000000127805 */ /* 0x010fc6000001ff00 */
[----:B------:R-:W-:Y:S01]  /*0310*/  IMAD.WIDE R26, R17, 0x4, R26 ;  /* 0x00000004111a7825 */ /* 0x000fe200078e021a */
[----:B------:R-:W-:Y:S01]  /*0320*/  CS2R R16, SRZ ;  /* 0x0000000000107805 */ /* 0x000fe2000001ff00 */
[----:B------:R-:W2:Y:S05]  /*0330*/  @!P2 LDG.E.EL.128 R12, desc[UR6][R22.64] ;  /* 0x00000006160ca981 */ /* 0x000eaa000c2e1d00 */
[----:B------:R-:W4:Y:S04]  /*0340*/  @!P3 LDG.E.EL.128 R16, desc[UR6][R26.64] ;  /* 0x000000061a10b981 */ /* 0x000f28000c2e1d00 */
[----:B------:R-:W5:Y:S04]  /*0350*/  LDG.E.EL.128 R20, desc[UR6][R20.64] ;  /* 0x0000000614147981 */ /* 0x000f68000c2e1d00 */
[----:B------:R-:W4:Y:S01]  /*0360*/  LDG.E.EL.128 R24, desc[UR6][R24.64] ;  /* 0x0000000618187981 */ /* 0x000f22000c2e1d00 */
[C---:B-----5:R-:W-:Y:S01]  /*0370*/  FADD R5, -R21.reuse, R5 ;  /* 0x0000000515057221 */ /* 0x060fe20000000100 */
[C---:B---3--:R-:W-:Y:S01]  /*0380*/  FADD R9, -R21.reuse, R9 ;  /* 0x0000000915097221 */ /* 0x048fe20000000100 */
[C---:B--2---:R-:W-:Y:S01]  /*0390*/  FADD R13, -R21.reuse, R13 ;  /* 0x0000000d150d7221 */ /* 0x044fe20000000100 */
[----:B----4-:R-:W-:Y:S01]  /*03a0*/  FADD R17, -R21, R17 ;  /* 0x0000001115117221 */ /* 0x010fe20000000100 */
[----:B------:R-:W-:Y:S01]  /*03b0*/  FADD R21, R25, 9.9999997473787516356e-06 ;  /* 0x3727c5ac19157421 */ /* 0x000fe20000000000 */
[C---:B------:R-:W-:Y:S01]  /*03c0*/  FADD R4, -R20.reuse, R4 ;  /* 0x0000000414047221 */ /* 0x040fe20000000100 */
[C---:B------:R-:W-:Y:S01]  /*03d0*/  FADD R8, -R20.reuse, R8 ;  /* 0x0000000814087221 */ /* 0x040fe20000000100 */
[C---:B------:R-:W-:Y:S01]  /*03e0*/  FADD R12, -R20.reuse, R12 ;  /* 0x0000000c140c7221 */ /* 0x040fe20000000100 */
[----:B------:R-:W-:-:S02]  /*03f0*/  FADD R16, -R20, R16 ;  /* 0x0000001014107221 */ /* 0x000fc40000000100 */
[----:B------:R-:W1:Y:S01]  /*0400*/  MUFU.SQRT R20, R21 ;  /* 0x0000001500147308 */ /* 0x000e620000002000 */
[C---:B------:R-:W-:Y:S01]  /*0410*/  FADD R6, -R22.reuse, R6 ;  /* 0x0000000616067221 */ /* 0x040fe20000000100 */
[C---:B------:R-:W-:Y:S01]  /*0420*/  FADD R10, -R22.reuse, R10 ;  /* 0x0000000a160a7221 */ /* 0x040fe20000000100 */
[C---:B------:R-:W-:Y:S01]  /*0430*/  FADD R14, -R22.reuse, R14 ;  /* 0x0000000e160e7221 */ /* 0x040fe20000000100 */
[----:B------:R-:W-:Y:S01]  /*0440*/  FADD R18, -R22, R18 ;  /* 0x0000001216127221 */ /* 0x000fe20000000100 */
[----:B------:R-:W-:-:S04]  /*0450*/  FADD R22, R26, 9.9999997473787516356e-06 ;  /* 0x3727c5ac1a167421 */ /* 0x000fc80000000000 */
[----:B------:R-:W2:Y:S01]  /*0460*/  MUFU.SQRT R25, R22 ;  /* 0x0000001600197308 */ /* 0x000ea20000002000 */
[C---:B-1----:R-:W-:Y:S02]  /*0470*/  FSETP.GT.AND P0, PT, R20.reuse, 8.50705917302346158658e+37, PT ;  /* 0x7e8000001400780b */ /* 0x042fe40003f04000 */
[----:B------:R-:W-:Y:S01]  /*0480*/  FSETP.GEU.AND P1, PT, R20, 1.175494350822287508e-38, PT ;  /* 0x008000001400780b */ /* 0x000fe20003f2e000 */
[----:B------:R-:W-:Y:S02]  /*0490*/  IMAD.MOV.U32 R21, RZ, RZ, 0x3e800000 ;  /* 0x3e800000ff157424 */ /* 0x000fe400078e00ff */
[----:B------:R-:W-:Y:S01]  /*04a0*/  FADD R27, R27, 9.9999997473787516356e-06 ;  /* 0x3727c5ac1b1b7421 */ /* 0x000fe20000000000 */
[----:B------:R-:W-:Y:S02]  /*04b0*/  FADD R24, R24, 9.9999997473787516356e-06 ;  /* 0x3727c5ac18187421 */ /* 0x000fe40000000000 */
[----:B------:R-:W-:Y:S01]  /*04c0*/  FSEL R26, R21, 1, P0 ;  /* 0x3f800000151a7808 */ /* 0x000fe20000000000 */
[----:B------:R-:W-:-:S02]  /*04d0*/  FADD R7, -R23, R7 ;  /* 0x0000000717077221 */ /* 0x000fc40000000100 */
[----:B------:R-:W1:Y:S02]  /*04e0*/  MUFU.SQRT R27, R27 ;  /* 0x0000001b001b7308 */ /* 0x000e640000002000 */
[----:B------:R-:W-:Y:S01]  /*04f0*/  @P0 FMUL R20, R20, 0.25 ;  /* 0x3e80000014140820 */ /* 0x000fe20000400000 */
[C---:B------:R-:W-:Y:S01]  /*0500*/  FADD R11, -R23.reuse, R11 ;  /* 0x0000000b170b7221 */ /* 0x040fe20000000100 */
[C---:B------:R-:W-:Y:S01]  /*0510*/  FADD R15, -R23.reuse, R15 ;  /* 0x0000000f170f7221 */ /* 0x040fe20000000100 */
[----:B------:R-:W-:Y:S01]  /*0520*/  FADD R19, -R23, R19 ;  /* 0x0000001317137221 */ /* 0x000fe20000000100 */
[----:B------:R-:W-:Y:S01]  /*0530*/  @!P1 FMUL R20, R20, 16777216 ;  /* 0x4b80000014149820 */ /* 0x000fe20000400000 */
[----:B------:R-:W-:Y:S01]  /*0540*/  @!P1 FMUL R26, R26, 16777216 ;  /* 0x4b8000001a1a9820 */ /* 0x000fe20000400000 */
[----:B------:R-:W3:Y:S01]  /*0550*/  MUFU.SQRT R23, R24 ;  /* 0x0000001800177308 */ /* 0x000ee20000002000 */
[C---:B--2---:R-:W-:Y:S02]  /*0560*/  FSETP.GT.AND P1, PT, R25.reuse, 8.50705917302346158658e+37, PT ;  /* 0x7e8000001900780b */ /* 0x044fe40003f24000 */
[----:B------:R-:W-:-:S05]  /*0570*/  FSETP.GEU.AND P4, PT, R25, 1.175494350822287508e-38, PT ;  /* 0x008000001900780b */ /* 0x000fca0003f8e000 */
[----:B------:R-:W2:Y:S01]  /*0580*/  MUFU.RCP R20, R20 ;  /* 0x0000001400147308 */ /* 0x000ea20000001000 */
[----:B-1----:R-:W-:-:S05]  /*0590*/  FSETP.GT.AND P2, PT, R27, 8.50705917302346158658e+37, PT ;  /* 0x7e8000001b00780b */ /* 0x002fca0003f44000 */
[----:B------:R-:W-:Y:S01]  /*05a0*/  @P1 FMUL R25, R25, 0.25 ;  /* 0x3e80000019191820 */ /* 0x000fe20000400000 */
[----:B---3--:R-:W-:Y:S02]  /*05b0*/  FSETP.GT.AND P0, PT, R23, 8.50705917302346158658e+37, PT ;  /* 0x7e8000001700780b */ /* 0x008fe40003f04000 */
[----:B------:R-:W-:Y:S01]  /*05c0*/  FSETP.GEU.AND P5, PT, R27, 1.175494350822287508e-38, PT ;  /* 0x008000001b00780b */ /* 0x000fe20003fae000 */
[----:B------:R-:W-:Y:S01]  /*05d0*/  @!P4 FMUL R25, R25, 16777216 ;  /* 0x4b8000001919c820 */ /* 0x000fe20000400000 */
[----:B------:R-:W-:Y:S01]  /*05e0*/  FSETP.GEU.AND P3, PT, R23, 1.175494350822287508e-38, PT ;  /* 0x008000001700780b */ /* 0x000fe20003f6e000 */
[----:B--2---:R-:W-:-:S04]  /*05f0*/  FMUL R26, R20, R26 ;  /* 0x0000001a141a7220 */ /* 0x004fc80000400000 */
[----:B------:R-:W1:Y:S01]  /*0600*/  MUFU.RCP R25, R25 ;  /* 0x0000001900197308 */ /* 0x000e620000001000 */
[----:B------:R-:W-:Y:S01]  /*0610*/  @P2 FMUL R27, R27, 0.25 ;  /* 0x3e8000001b1b2820 */ /* 0x000fe20000400000 */
[C---:B------:R-:W-:Y:S02]  /*0620*/  FMUL R22, R26.reuse, R13 ;  /* 0x0000000d1a167220 */ /* 0x040fe40000400000 */
[----:B------:R-:W-:Y:S01]  /*0630*/  @P0 FMUL R23, R23, 0.25 ;  /* 0x3e80000017170820 */ /* 0x000fe20000400000 */
[----:B------:R-:W-:Y:S01]  /*0640*/  FSEL R13, R21, 1, P1 ;  /* 0x3f800000150d7808 */ /* 0x000fe20000800000 */
[----:B------:R-:W-:Y:S01]  /*0650*/  @!P5 FMUL R27, R27, 16777216 ;  /* 0x4b8000001b1bd820 */ /* 0x000fe20000400000 */
[C---:B------:R-:W-:Y:S01]  /*0660*/  FMUL R24, R26.reuse, R9 ;  /* 0x000000091a187220 */ /* 0x040fe20000400000 */
[----:B------:R-:W-:Y:S01]  /*0670*/  @!P3 FMUL R23, R23, 16777216 ;  /* 0x4b8000001717b820 */ /* 0x000fe20000400000 */
[C---:B------:R-:W-:Y:S01]  /*0680*/  FMUL R20, R26.reuse, R17 ;  /* 0x000000111a147220 */ /* 0x040fe20000400000 */
[----:B------:R-:W-:Y:S01]  /*0690*/  @!P4 FMUL R13, R13, 16777216 ;  /* 0x4b8000000d0dc820 */ /* 0x000fe20000400000 */
[----:B------:R-:W2:Y:S01]  /*06a0*/  MUFU.RCP R9, R27 ;  /* 0x0000001b00097308 */ /* 0x000ea20000001000 */
[----:B------:R-:W-:-:S02]  /*06b0*/  FMUL R26, R26, R5 ;  /* 0x000000051a1a7220 */ /* 0x000fc40000400000 */
[----:B-1----:R-:W-:Y:S01]  /*06c0*/  FMUL R25, R25, R13 ;  /* 0x0000000d19197220 */ /* 0x002fe20000400000 */
[----:B------:R-:W-:-:S04]  /*06d0*/  FSEL R13, R21, 1, P0 ;  /* 0x3f800000150d7808 */ /* 0x000fc80000000000 */
[----:B------:R1:W3:Y:S01]  /*06e0*/  MUFU.RCP R5, R23 ;  /* 0x0000001700057308 */ /* 0x0002e20000001000 */
[----:B------:R-:W-:Y:S01]  /*06f0*/  FSEL R21, R21, 1, P2 ;  /* 0x3f80000015157808 */ /* 0x000fe20001000000 */
[----:B------:R-:W-:-:S04]  /*0700*/  @!P3 FMUL R13, R13, 16777216 ;  /* 0x4b8000000d0db820 */ /* 0x000fc80000400000 */
[----:B------:R-:W-:Y:S01]  /*0710*/  @!P5 FMUL R21, R21, 16777216 ;  /* 0x4b8000001515d820 */ /* 0x000fe20000400000 */
[----:B------:R-:W-:-:S03]  /*0720*/  FMUL R17, R25, R14 ;  /* 0x0000000e19117220 */ /* 0x000fc60000400000 */
[----:B--2---:R-:W-:Y:S01]  /*0730*/  FMUL R9, R9, R21 ;  /* 0x0000001509097220 */ /* 0x004fe20000400000 */
[C---:B------:R-:W-:Y:S01]  /*0740*/  FMUL R21, R25.reuse, R10 ;  /* 0x0000000a19157220 */ /* 0x040fe20000400000 */
[----:B-1----:R-:W-:Y:S01]  /*0750*/  FMUL R23, R25, R6 ;  /* 0x0000000619177220 */ /* 0x002fe20000400000 */
[----:B---3--:R-:W-:Y:S01]  /*0760*/  FMUL R5, R5, R13 ;  /* 0x0000000d05057220 */ /* 0x008fe20000400000 */
[----:B------:R-:W-:Y:S01]  /*0770*/  FMUL R13, R25, R18 ;  /* 0x00000012190d7220 */ /* 0x000fe20000400000 */
[C---:B------:R-:W-:Y:S01]  /*0780*/  FMUL R14, R9.reuse, R19 ;  /* 0x00000013090e7220 */ /* 0x040fe20000400000 */
[C---:B------:R-:W-:Y:S01]  /*0790*/  FMUL R18, R9.reuse, R15 ;  /* 0x0000000f09127220 */ /* 0x040fe20000400000 */
[C---:B------:R-:W-:Y:S01]  /*07a0*/  FMUL R15, R9.reuse, R11 ;  /* 0x0000000b090f7220 */ /* 0x040fe20000400000 */
[----:B------:R-:W-:Y:S01]  /*07b0*/  FMUL R19, R9, R7 ;  /* 0x0000000709137220 */ /* 0x000fe20000400000 */
[----:B------:R-:W1:Y:S08]  /*07c0*/  LDC.64 R10, c[0x0][0x230] ;  /* 0x00008c00ff0a7b82 */ /* 0x000e700000000a00 */
[----:B------:R-:W2:Y:S01]  /*07d0*/  LDC.64 R6, c[0x0][0x228] ;  /* 0x00008a00ff067b82 */ /* 0x000ea20000000a00 */
[C---:B------:R-:W-:Y:S01]  /*07e0*/  FMUL R27, R5.reuse, R12 ;  /* 0x0000000c051b7220 */ /* 0x040fe20000400000 */
[C---:B------:R-:W-:Y:S01]  /*07f0*/  FMUL R25, R5.reuse, R16 ;  /* 0x0000001005197220 */ /* 0x040fe20000400000 */
[----:B------:R-:W-:Y:S01]  /*0800*/  FMUL R12, R5, R4 ;  /* 0x00000004050c7220 */ /* 0x000fe20000400000 */
[----:B-1----:R-:W-:-:S04]  /*0810*/  IMAD.WIDE R10, R29, 0x4, R10 ;  /* 0x000000041d0a7825 */ /* 0x002fc800078e020a */
[----:B--2---:R-:W-:-:S04]  /*0820*/  IMAD.WIDE R6, R29, 0x4, R6 ;  /* 0x000000041d067825 */ /* 0x004fc800078e0206 */
[----:B------:R-:W-:Y:S02]  /*0830*/  FMUL R29, R5, R8 ;  /* 0x00000008051d7220 */ /* 0x000fe40000400000 */
[----:B------:R-:W2:Y:S04]  /*0840*/  LDG.E.EL.128 R8, desc[UR6][R10.64] ;  /* 0x000000060a087981 */ /* 0x000ea8000c2e1d00 */
[----:B------:R-:W2:Y:S01]  /*0850*/  LDG.E.EL.128 R4, desc[UR6][R6.64] ;  /* 0x0000000606047981 */ /* 0x000ea2000c2e1d00 */
[----:B------:R-:W1:Y:S01]  /*0860*/  S2UR UR5, SR_CgaCtaId ;  /* 0x00000000000579c3 */ /* 0x000e620000008800 */
[----:B------:R-:W-:Y:S02]  /*0870*/  UMOV UR4, 0x400 ;  /* 0x0000040000047882 */ /* 0x000fe40000000000 */
[----:B-1----:R-:W-:Y:S01]  /*0880*/  UPRMT UR4, UR5, 0x654, UR4 ;  /* 0x0000065405047896 */ /* 0x002fe20008000004 */
[C-C-:B--2---:R-:W-:Y:S01]  /*0890*/  FFMA R26, R5.reuse, R26, R9.reuse ;  /* 0x0000001a051a7223 */ /* 0x144fe20000000009 */
[C-C-:B------:R-:W-:Y:S01]  /*08a0*/  FFMA R24, R5.reuse, R24, R9.reuse ;  /* 0x0000001805187223 */ /* 0x140fe20000000009 */
[C-C-:B------:R-:W-:Y:S01]  /*08b0*/  FFMA R22, R5.reuse, R22, R9.reuse ;  /* 0x0000001605167223 */ /* 0x140fe20000000009 */
[----:B------:R-:W-:Y:S01]  /*08c0*/  FFMA R20, R5, R20, R9 ;  /* 0x0000001405147223 */ /* 0x000fe20000000009 */
[----:B------:R-:W-:Y:S01]  /*08d0*/  LOP3.LUT R5, R28, 0x20, R3, 0xfe, !PT ;  /* 0x000000201c057812 */ /* 0x000fe200078efe03 */
[C-C-:B------:R-:W-:Y:S01]  /*08e0*/  FFMA R12, R4.reuse, R12, R8.reuse ;  /* 0x0000000c040c7223 */ /* 0x140fe20000000008 */
[C-C-:B------:R-:W-:Y:S01]  /*08f0*/  FFMA R29, R4.reuse, R29, R8.reuse ;  /* 0x0000001d041d7223 */ /* 0x140fe20000000008 */
[C-C-:B------:R-:W-:Y:S01]  /*0900*/  FFMA R27, R4.reuse, R27, R8.reuse ;  /* 0x0000001b041b7223 */ /* 0x140fe20000000008 */
[----:B------:R-:W-:Y:S01]  /*0910*/  FFMA R25, R4, R25, R8 ;  /* 0x0000001904197223 */ /* 0x000fe20000000008 */
[----:B------:R-:W-:Y:S01]  /*0920*/  LEA.HI R8, R2, R5, RZ, 0x8 ;  /* 0x0000000502087211 */ /* 0x000fe200078f40ff */
[C-C-:B------:R-:W-:Y:S01]  /*0930*/  FFMA R23, R6.reuse, R23, R10.reuse ;  /* 0x0000001706177223 */ /* 0x140fe2000000000a */
[C-C-:B------:R-:W-:Y:S01]  /*0940*/  FFMA R21, R6.reuse, R21, R10.reuse ;  /* 0x0000001506157223 */ /* 0x140fe2000000000a */
[C-C-:B------:R-:W-:Y:S01]  /*0950*/  FFMA R4, R6.reuse, R17, R10.reuse ;  /* 0x0000001106047223 */ /* 0x140fe2000000000a */
[----:B------:R-:W-:Y:S01]  /*0960*/  FFMA R13, R6, R13, R10 ;  /* 0x0000000d060d7223 */ /* 0x000fe2000000000a */
[----:B------:R-:W-:Y:S01]  /*0970*/  LOP3.LUT R10, R8, 0xffff00, RZ, 0xc0, !PT ;  /* 0x00ffff00080a7812 */ /* 0x000fe200078ec0ff */
[C-C-:B------:R-:W-:Y:S01]  /*0980*/  FFMA R6, R7.reuse, R19, R11.reuse ;  /* 0x0000001307067223 */ /* 0x140fe2000000000b */
[C-C-:B------:R-:W-:Y:S01]  /*0990*/  FFMA R15, R7.reuse, R15, R11.reuse ;  /* 0x0000000f070f7223 */ /* 0x140fe2000000000b */
[C-C-:B------:R-:W-:Y:S01]  /*09a0*/  FFMA R18, R7.reuse, R18, R11.reuse ;  /* 0x0000001207127223 */ /* 0x140fe2000000000b */
[----:B------:R-:W-:Y:S01]  /*09b0*/  FFMA R14, R7, R14, R11 ;  /* 0x0000000e070e7223 */ /* 0x000fe2000000000b */
[----:B------:R-:W-:-:S02]  /*09c0*/  LOP3.LUT R7, R28, 0x10, R3, 0xfe, !PT ;  /* 0x000000101c077812 */ /* 0x000fc400078efe03 */
[----:B------:R-:W-:Y:S02]  /*09d0*/  LOP3.LUT R19, R28, 0x30, R3, 0xfe, !PT ;  /* 0x000000301c137812 */ /* 0x000fe400078efe03 */
[----:B------:R-:W-:Y:S01]  /*09e0*/  LOP3.LUT R9, R28, R3, RZ, 0xfc, !PT ;  /* 0x000000031c097212 */ /* 0x000fe200078efcff */
[----:B------:R-:W-:Y:S02]  /*09f0*/  IMAD.IADD R3, R5, 0x1, -R10 ;  /* 0x0000000105037824 */ /* 0x000fe400078e0a0a */
[----:B------:R-:W1:Y:S01]  /*0a00*/  S2R R5, SR_TID.X ;  /* 0x0000000000057919 */ /* 0x000e620000002100 */
[----:B------:R-:W-:Y:S01]  /*0a10*/  SHF.L.U32 R8, R8, 0xa, RZ ;  /* 0x0000000a08087819 */ /* 0x000fe200000006ff */
[----:B------:R-:W-:-:S03]  /*0a20*/  IMAD R3, R3, 0x100, R0 ;  /* 0x0000010003037824 */ /* 0x000fc600078e0200 */
[----:B------:R-:W-:Y:S02]  /*0a30*/  LOP3.LUT R10, R8, 0xfffc0000, RZ, 0xc0, !PT ;  /* 0xfffc0000080a7812 */ /* 0x000fe400078ec0ff */
[----:B------:R-:W-:-:S03]  /*0a40*/  LEA.HI R8, R2, R7, RZ, 0x8 ;  /* 0x0000000702087211 */ /* 0x000fc600078f40ff */
[----:B------:R-:W-:Y:S01]  /*0a50*/  IMAD.IADD R3, R3, 0x1, R10 ;  /* 0x0000000103037824 */ /* 0x000fe200078e020a */
[----:B------:R-:W-:Y:S02]  /*0a60*/  LOP3.LUT R16, R8, 0xffff00, RZ, 0xc0, !PT ;  /* 0x00ffff0008107812 */ /* 0x000fe400078ec0ff */
[----:B------:R-:W-:-:S03]  /*0a70*/  LEA.HI R10, R2, R9, RZ, 0x8 ;  /* 0x00000009020a7211 */ /* 0x000fc600078f40ff */
[----:B------:R-:W-:Y:S01]  /*0a80*/  IMAD.IADD R7, R7, 0x1, -R16 ;  /* 0x0000000107077824 */ /* 0x000fe200078e0a10 */
[----:B------:R-:W-:Y:S02]  /*0a90*/  LOP3.LUT R16, R10, 0xffff00, RZ, 0xc0, !PT ;  /* 0x00ffff000a107812 */ /* 0x000fe400078ec0ff */
[----:B------:R-:W-:Y:S01]  /*0aa0*/  SHF.L.U32 R8, R8, 0xa, RZ ;  /* 0x0000000a08087819 */ /* 0x000fe200000006ff */
[----:B------:R-:W-:Y:S02]  /*0ab0*/  IMAD.SHL.U32 R10, R10, 0x400, RZ ;  /* 0x000004000a0a7824 */ /* 0x000fe400078e00ff */
[----:B------:R-:W-:Y:S01]  /*0ac0*/  IMAD.IADD R9, R9, 0x1, -R16 ;  /* 0x0000000109097824 */ /* 0x000fe200078e0a10 */
[----:B------:R-:W-:Y:S01]  /*0ad0*/  LOP3.LUT R8, R8, 0xfffc0000, RZ, 0xc0, !PT ;  /* 0xfffc000008087812 */ /* 0x000fe200078ec0ff */
[--C-:B------:R-:W-:Y:S01]  /*0ae0*/  IMAD R7, R7, 0x100, R0.reuse ;  /* 0x0000010007077824 */ /* 0x100fe200078e0200 */
[----:B------:R-:W-:Y:S01]  /*0af0*/  LOP3.LUT R10, R10, 0xfffc0000, RZ, 0xc0, !PT ;  /* 0xfffc00000a0a7812 */ /* 0x000fe200078ec0ff */
[----:B------:R-:W-:Y:S01]  /*0b00*/  IMAD R9, R9, 0x100, R0 ;  /* 0x0000010009097824 */ /* 0x000fe200078e0200 */
[----:B------:R-:W-:Y:S01]  /*0b10*/  LEA.HI R2, R2, R19, RZ, 0x8 ;  /* 0x0000001302027211 */ /* 0x000fe200078f40ff */
[----:B------:R-:W-:-:S02]  /*0b20*/  IMAD.IADD R16, R7, 0x1, R8 ;  /* 0x0000000107107824 */ /* 0x000fc400078e0208 */
[----:B-1----:R-:W-:Y:S01]  /*0b30*/  IMAD.SHL.U32 R8, R5, 0x100, RZ ;  /* 0x0000010005087824 */ /* 0x002fe200078e00ff */
[----:B------:R-:W-:Y:S02]  /*0b40*/  SHF.R.U32.HI R7, RZ, 0x4, R5 ;  /* 0x00000004ff077819 */ /* 0x000fe40000011605 */
[----:B------:R-:W-:Y:S02]  /*0b50*/  IADD3 R17, R9, R10, RZ ;  /* 0x0000000a09117210 */ /* 0x000fe40007ffe0ff */
[----:B------:R-:W-:Y:S02]  /*0b60*/  LOP3.LUT R10, R2, 0xffff00, RZ, 0xc0, !PT ;  /* 0x00ffff00020a7812 */ /* 0x000fe400078ec0ff */
[----:B------:R-:W-:Y:S02]  /*0b70*/  SGXT.U32 R7, R7, 0x4 ;  /* 0x000000040707781a */ /* 0x000fe40000000000 */
[----:B------:R-:W-:Y:S01]  /*0b80*/  LOP3.LUT R8, R8, 0xf00, RZ, 0xc0, !PT ;  /* 0x00000f0008087812 */ /* 0x000fe200078ec0ff */
[----:B------:R-:W-:Y:S01]  /*0b90*/  IMAD.IADD R19, R19, 0x1, -R10 ;  /* 0x0000000113137824 */ /* 0x000fe200078e0a0a */
[----:B------:R-:W-:-:S02]  /*0ba0*/  FSETP.GEU.AND P0, PT, R12, RZ, PT ;  /* 0x000000ff0c00720b */ /* 0x000fc40003f0e000 */
[C---:B------:R-:W-:Y:S02]  /*0bb0*/  LOP3.LUT R10, R8.reuse, R7, RZ, 0xfc, !PT ;  /* 0x00000007080a7212 */ /* 0x040fe400078efcff */
[C---:B------:R-:W-:Y:S02]  /*0bc0*/  LEA.HI R7, R8.reuse, UR4, RZ, 0x1c ;  /* 0x0000000408077c11 */ /* 0x040fe4000f8fe0ff */
[C---:B------:R-:W-:Y:S02]  /*0bd0*/  LOP3.LUT R9, R8.reuse, 0x40, RZ, 0xfc, !PT ;  /* 0x0000004008097812 */ /* 0x040fe400078efcff */
[----:B------:R-:W-:Y:S02]  /*0be0*/  LOP3.LUT R11, R8, 0x80, RZ, 0xfc, !PT ;  /* 0x00000080080b7812 */ /* 0x000fe400078efcff */
[----:B------:R-:W-:Y:S02]  /*0bf0*/  FSEL R12, R12, RZ, P0 ;  /* 0x000000ff0c0c7208 */ /* 0x000fe40000000000 */
[----:B------:R-:W-:-:S02]  /*0c00*/  LOP3.LUT R8, R8, 0xc0, RZ, 0xfc, !PT ;  /* 0x000000c008087812 */ /* 0x000fc400078efcff */
[----:B------:R-:W-:Y:S02]  /*0c10*/  FSETP.GEU.AND P0, PT, R26, RZ, PT ;  /* 0x000000ff1a00720b */ /* 0x000fe40003f0e000 */
[----:B------:R-:W-:Y:S02]  /*0c20*/  LEA.HI R9, R9, UR4, RZ, 0x1c ;  /* 0x0000000409097c11 */ /* 0x000fe4000f8fe0ff */
[----:B------:R-:W-:Y:S02]  /*0c30*/  LEA.HI R11, R11, UR4, RZ, 0x1c ;  /* 0x000000040b0b7c11 */ /* 0x000fe4000f8fe0ff */
[----:B------:R-:W-:Y:S02]  /*0c40*/  LEA.HI R28, R8, UR4, RZ, 0x1c ;  /* 0x00000004081c7c11 */ /* 0x000fe4000f8fe0ff */
[----:B------:R-:W-:Y:S02]  /*0c50*/  FSEL R26, R26, RZ, P0 ;  /* 0x000000ff1a1a7208 */ /* 0x000fe40000000000 */
[----:B------:R-:W-:Y:S01]  /*0c60*/  FSETP.GEU.AND P0, PT, R29, RZ, PT ;  /* 0x000000ff1d00720b */ /* 0x000fe20003f0e000 */
[C---:B------:R-:W-:Y:S01]  /*0c70*/  IMAD R7, R10.reuse, 0x4, R7 ;  /* 0x000000040a077824 */ /* 0x040fe200078e0207 */
[C---:B------:R-:W-:Y:S01]  /*0c80*/  LEA R8, R10.reuse, R11, 0x2 ;  /* 0x0000000b0a087211 */ /* 0x040fe200078e10ff */
[----:B------:R-:W-:-:S02]  /*0c90*/  IMAD R9, R10, 0x4, R9 ;  /* 0x000000040a097824 */ /* 0x000fc400078e0209 */
[----:B------:R-:W-:Y:S01]  /*0ca0*/  IMAD R11, R10, 0x4, R28 ;  /* 0x000000040a0b7824 */ /* 0x000fe200078e021c */
[----:B------:R-:W-:Y:S02]  /*0cb0*/  FSEL R10, R29, RZ, P0 ;  /* 0x000000ff1d0a7208 */ /* 0x000fe40000000000 */
[----:B------:R-:W-:Y:S02]  /*0cc0*/  FSETP.GEU.AND P0, PT, R24, RZ, PT ;  /* 0x000000ff1800720b */ /* 0x000fe40003f0e000 */
[----:B------:R-:W-:Y:S02]  /*0cd0*/  FSETP.GEU.AND P2, PT, R23, RZ, PT ;  /* 0x000000ff1700720b */ /* 0x000fe40003f4e000 */
[----:B------:R-:W-:Y:S02]  /*0ce0*/  FSETP.GEU.AND P1, PT, R6, RZ, PT ;  /* 0x000000ff0600720b */ /* 0x000fe40003f2e000 */
[----:B------:R-:W-:Y:S02]  /*0cf0*/  FSEL R24, R24, RZ, P0 ;  /* 0x000000ff18187208 */ /* 0x000fe40000000000 */
[----:B------:R-:W-:-:S02]  /*0d00*/  FSETP.GEU.AND P0, PT, R22, RZ, PT ;  /* 0x000000ff1600720b */ /* 0x000fc40003f0e000 */
[----:B------:R-:W-:Y:S02]  /*0d10*/  FSEL R23, R23, RZ, P2 ;  /* 0x000000ff17177208 */ /* 0x000fe40001000000 */
[----:B------:R-:W-:Y:S02]  /*0d20*/  FSEL R6, R6, RZ, P1 ;  /* 0x000000ff06067208 */ /* 0x000fe40000800000 */
[----:B------:R-:W-:Y:S02]  /*0d30*/  FSETP.GEU.AND P2, PT, R15, RZ, PT ;  /* 0x000000ff0f00720b */ /* 0x000fe40003f4e000 */
[----:B------:R-:W-:Y:S02]  /*0d40*/  FSETP.GEU.AND P1, PT, R27, RZ, PT ;  /* 0x000000ff1b00720b */ /* 0x000fe40003f2e000 */
[----:B------:R-:W-:Y:S01]  /*0d50*/  FSEL R22, R22, RZ, P0 ;  /* 0x000000ff16167208 */ /* 0x000fe20000000000 */
[----:B------:R1:W-:Y:S01]  /*0d60*/  STS [R7], R12 ;  /* 0x0000000c07007388 */ /* 0x0003e20000000800 */
[----:B------:R-:W-:-:S02]  /*0d70*/  FSETP.GEU.AND P0, PT, R4, RZ, PT ;  /* 0x000000ff0400720b */ /* 0x000fc40003f0e000 */
[C---:B------:R-:W-:Y:S01]  /*0d80*/  FSETP.GEU.AND P3, PT, R21.reuse, RZ, PT ;  /* 0x000000ff1500720b */ /* 0x040fe20003f6e000 */
[----:B------:R2:W-:Y:S03]  /*0d90*/  STS [R9+0x100], R26 ;  /* 0x0001001a09007388 */ /* 0x0005e60000000800 */
[----:B------:R-:W-:Y:S02]  /*0da0*/  FSEL R21, R21, RZ, P3 ;  /* 0x000000ff15157208 */ /* 0x000fe40001800000 */
[----:B-1----:R-:W-:Y:S02]  /*0db0*/  FSEL R12, R15, RZ, P2 ;  /* 0x000000ff0f0c7208 */ /* 0x002fe40001000000 */
[----:B------:R-:W-:Y:S02]  /*0dc0*/  FSEL R15, R4, RZ, P0 ;  /* 0x000000ff040f7208 */ /* 0x000fe40000000000 */
[----:B--2---:R-:W-:-:S02]  /*0dd0*/  FSEL R26, R27, RZ, P1 ;  /* 0x000000ff1b1a7208 */ /* 0x004fc40000800000 */
[----:B------:R-:W-:Y:S01]  /*0de0*/  FSETP.GEU.AND P1, PT, R25, RZ, PT ;  /* 0x000000ff1900720b */ /* 0x000fe20003f2e000 */
[----:B------:R-:W-:Y:S01]  /*0df0*/  STS [R8+0x200], R23 ;  /* 0x0002001708007388 */ /* 0x000fe20000000800 */
[----:B------:R-:W-:Y:S02]  /*0e00*/  FSETP.GEU.AND P0, PT, R20, RZ, PT ;  /* 0x000000ff1400720b */ /* 0x000fe40003f0e000 */
[----:B------:R-:W-:Y:S01]  /*0e10*/  FSETP.GEU.AND P2, PT, R18, RZ, PT ;  /* 0x000000ff1200720b */ /* 0x000fe20003f4e000 */
[----:B------:R1:W-:Y:S01]  /*0e20*/  STS [R11+0x300], R6 ;  /* 0x000300060b007388 */ /* 0x0003e20000000800 */
[----:B------:R-:W-:-:S03]  /*0e30*/  FSEL R20, R20, RZ, P0 ;  /* 0x000000ff14147208 */ /* 0x000fc60000000000 */
[----:B------:R2:W-:Y:S01]  /*0e40*/  STS [R7+0x40], R10 ;  /* 0x0000400a07007388 */ /* 0x0005e20000000800 */
[----:B------:R-:W-:Y:S02]  /*0e50*/  FSEL R4, R18, RZ, P2 ;  /* 0x000000ff12047208 */ /* 0x000fe40001000000 */
[----:B------:R-:W-:Y:S01]  /*0e60*/  FSETP.GEU.AND P0, PT, R14, RZ, PT ;  /* 0x000000ff0e00720b */ /* 0x000fe20003f0e000 */
[----:B------:R-:W-:Y:S01]  /*0e70*/  STS [R9+0x140], R24 ;  /* 0x0001401809007388 */ /* 0x000fe20000000800 */
[----:B-1----:R-:W-:Y:S02]  /*0e80*/  FSEL R6, R25, RZ, P1 ;  /* 0x000000ff19067208 */ /* 0x002fe40000800000 */
[----:B------:R-:W-:Y:S01]  /*0e90*/  FSETP.GEU.AND P1, PT, R13, RZ, PT ;  /* 0x000000ff0d00720b */ /* 0x000fe20003f2e000 */
[----:B------:R-:W-:Y:S01]  /*0ea0*/  STS [R8+0x240], R21 ;  /* 0x0002401508007388 */ /* 0x000fe20000000800 */
[----:B------:R-:W-:-:S03]  /*0eb0*/  IMAD.SHL.U32 R18, R5, 0x4, RZ ;  /* 0x0000000405127824 */ /* 0x000fc600078e00ff */
[----:B------:R-:W-:Y:S01]  /*0ec0*/  STS [R11+0x340], R12 ;  /* 0x0003400c0b007388 */ /* 0x000fe20000000800 */
[----:B------:R-:W-:-:S03]  /*0ed0*/  FSEL R13, R13, RZ, P1 ;  /* 0x000000ff0d0d7208 */ /* 0x000fc60000800000 */
[----:B------:R-:W-:Y:S01]  /*0ee0*/  STS [R7+0x80], R26 ;  /* 0x0000801a07007388 */ /* 0x000fe20000000800 */
[----:B------:R-:W-:-:S03]  /*0ef0*/  FSEL R14, R14, RZ, P0 ;  /* 0x000000ff0e0e7208 */ /* 0x000fc60000000000 */
[----:B------:R-:W-:Y:S04]  /*0f00*/  STS [R9+0x180], R22 ;  /* 0x0001801609007388 */ /* 0x000fe80000000800 */
[----:B------:R-:W-:Y:S04]  /*0f10*/  STS [R8+0x280], R15 ;  /* 0x0002800f08007388 */ /* 0x000fe80000000800 */
[----:B------:R-:W-:Y:S01]  /*0f20*/  STS [R11+0x380], R4 ;  /* 0x000380040b007388 */ /* 0x000fe20000000800 */
[----:B------:R-:W-:-:S03]  /*0f30*/  LOP3.LUT R18, R18, 0x3fc, RZ, 0xc0, !PT ;  /* 0x000003fc12127812 */ /* 0x000fc600078ec0ff */
[----:B------:R-:W-:Y:S04]  /*0f40*/  STS [R7+0xc0], R6 ;  /* 0x0000c00607007388 */ /* 0x000fe80000000800 */
[----:B------:R1:W-:Y:S04]  /*0f50*/  STS [R9+0x1c0], R20 ;  /* 0x0001c01409007388 */ /* 0x0003e80000000800 */
[----:B------:R-:W-:Y:S04]  /*0f60*/  STS [R8+0x2c0], R13 ;  /* 0x0002c00d08007388 */ /* 0x000fe80000000800 */
[----:B------:R-:W-:Y:S01]  /*0f70*/  STS [R11+0x3c0], R14 ;  /* 0x0003c00e0b007388 */ /* 0x000fe20000000800 */
[C---:B--2---:R-:W-:Y:S01]  /*0f80*/  LOP3.LUT R10, R18.reuse, 0x400, RZ, 0xfc, !PT ;  /* 0x00000400120a7812 */ /* 0x044fe200078efcff */
[----:B-1----:R-:W1:Y:S01]  /*0f90*/  LDC.64 R20, c[0x0][0x238] ;  /* 0x00008e00ff147b82 */ /* 0x002e620000000a00 */
[----:B------:R-:W-:-:S02]  /*0fa0*/  LOP3.LUT R12, R18, 0x800, RZ, 0xfc, !PT ;  /* 0x00000800120c7812 */ /* 0x000fc400078efcff */
[----:B------:R-:W-:Y:S02]  /*0fb0*/  SHF.R.U32.HI R5, RZ, 0x2, R5 ;  /* 0x00000002ff057819 */ /* 0x000fe40000011605 */
[----:B------:R-:W-:Y:S02]  /*0fc0*/  SHF.R.U32.HI R10, RZ, 0x4, R10 ;  /* 0x00000004ff0a7819 */ /* 0x000fe4000001160a */
[----:B------:R-:W-:Y:S02]  /*0fd0*/  SHF.R.U32.HI R12, RZ, 0x4, R12 ;  /* 0x00000004ff0c7819 */ /* 0x000fe4000001160c */
[----:B------:R-:W-:Y:S02]  /*0fe0*/  LOP3.LUT R5, R5, 0x3c, RZ, 0xc0, !PT ;  /* 0x0000003c05057812 */ /* 0x000fe400078ec0ff */
[----:B------:R-:W-:Y:S02]  /*0ff0*/  LOP3.LUT R10, R10, 0x7c, RZ, 0xc0, !PT ;  /* 0x0000007c0a0a7812 */ /* 0x000fe400078ec0ff */
[----:B------:R-:W-:Y:S01]  /*1000*/  LOP3.LUT R12, R12, 0xbc, RZ, 0xc0, !PT ;  /* 0x000000bc0c0c7812 */ /* 0x000fe200078ec0ff */
[----:B------:R-:W-:-:S02]  /*1010*/  VIADD R5, R5, UR4 ;  /* 0x0000000405057c36 */ /* 0x000fc40008000000 */
[----:B------:R-:W-:Y:S01]  /*1020*/  VIADD R7, R10, UR4 ;  /* 0x000000040a077c36 */ /* 0x000fe20008000000 */
[----:B------:R-:W-:Y:S01]  /*1030*/  IADD3 R9, R12, UR4, RZ ;  /* 0x000000040c097c10 */ /* 0x000fe2000fffe0ff */
[C---:B------:R-:W-:Y:S01]  /*1040*/  IMAD R22, R18.reuse, 0x4, R5 ;  /* 0x0000000412167824 */ /* 0x040fe200078e0205 */
[----:B------:R-:W-:Y:S01]  /*1050*/  BAR.SYNC.DEFER_BLOCKING 0x0 ;  /* 0x0000000000007b1d */ /* 0x000fe20000010000 */
[C---:B------:R-:W-:Y:S02]  /*1060*/  IMAD R23, R18.reuse, 0x4, R7 ;  /* 0x0000000412177824 */ /* 0x040fe400078e0207 */
[----:B------:R-:W-:-:S03]  /*1070*/  IMAD R26, R18, 0x4, R9 ;  /* 0x00000004121a7824 */ /* 0x000fc600078e0209 */
[----:B------:R-:W-:Y:S04]  /*1080*/  LDS R4, [R22] ;  /* 0x0000000016047984 */ /* 0x000fe80000000800 */
[----:B------:R-:W-:Y:S04]  /*1090*/  LDS R5, [R22+0x4] ;  /* 0x0000040016057984 */ /* 0x000fe80000000800 */
[----:B------:R-:W-:Y:S04]  /*10a0*/  LDS R6, [R22+0x8] ;  /* 0x0000080016067984 */ /* 0x000fe80000000800 */
[----:B------:R-:W2:Y:S04]  /*10b0*/  LDS R7, [R22+0xc] ;  /* 0x00000c0016077984 */ /* 0x000ea80000000800 */
[----:B------:R-:W-:Y:S04]  /*10c0*/  LDS R8, [R23+0x1000] ;  /* 0x0010000017087984 */ /* 0x000fe80000000800 */
[----:B------:R-:W-:Y:S04]  /*10d0*/  LDS R9, [R23+0x1004] ;  /* 0x0010040017097984 */ /* 0x000fe80000000800 */
[----:B------:R-:W-:Y:S04]  /*10e0*/  LDS R10, [R23+0x1008] ;  /* 0x00100800170a7984 */ /* 0x000fe80000000800 */
[----:B------:R1:W3:Y:S04]  /*10f0*/  LDS R11, [R23+0x100c] ;  /* 0x00100c00170b7984 */ /* 0x0002e80000000800 */
[----:B------:R-:W-:Y:S04]  /*1100*/  LDS R12, [R26+0x2000] ;  /* 0x002000001a0c7984 */ /* 0x000fe80000000800 */
[----:B------:R-:W-:Y:S04]  /*1110*/  LDS R13, [R26+0x2004] ;  /* 0x002004001a0d7984 */ /* 0x000fe80000000800 */
[----:B------:R-:W-:Y:S04]  /*1120*/  LDS R14, [R26+0x2008] ;  /* 0x002008001a0e7984 */ /* 0x000fe80000000800 */
[----:B------:R-:W4:Y:S01]  /*1130*/  LDS R15, [R26+0x200c] ;  /* 0x00200c001a0f7984 */ /* 0x000f220000000800 */
[----:B------:R-:W-:-:S02]  /*1140*/  LOP3.LUT R24, R18, 0xc00, RZ, 0xfc, !PT ;  /* 0x00000c0012187812 */ /* 0x000fc400078efcff */
[----:B------:R-:W-:Y:S02]  /*1150*/  ISETP.GE.AND P0, PT, R0, 0x100, PT ;  /* 0x000001000000780c */ /* 0x000fe40003f06270 */
[----:B------:R-:W-:-:S04]  /*1160*/  SHF.R.U32.HI R24, RZ, 0x4, R24 ;  /* 0x00000004ff187819 */ /* 0x000fc80000011618 */
[----:B------:R-:W-:Y:S01]  /*1170*/  LOP3.LUT R24, R24, 0xfc, RZ, 0xc0, !PT ;  /* 0x000000fc18187812 */ /* 0x000fe200078ec0ff */
[----:B-1----:R-:W-:-:S04]  /*1180*/  IMAD.WIDE R22, R17, 0x4, R20 ;  /* 0x0000000411167825 */ /* 0x002fc800078e0214 */
[----:B------:R-:W-:Y:S02]  /*1190*/  VIADD R27, R24, UR4 ;  /* 0x00000004181b7c36 */ /* 0x000fe40008000000 */
[--C-:B------:R-:W-:Y:S01]  /*11a0*/  IMAD.WIDE R16, R16, 0x4, R20.reuse ;  /* 0x0000000410107825 */ /* 0x100fe200078e0214 */
[----:B--2---:R1:W-:Y:S03]  /*11b0*/  @!P0 STG.E.128 desc[UR6][R22.64], R4 ;  /* 0x0000000416008986 */ /* 0x0043e6000c101d06 */
[----:B------:R-:W-:Y:S01]  /*11c0*/  IMAD.WIDE R24, R3, 0x4, R20 ;  /* 0x0000000403187825 */ /* 0x000fe200078e0214 */
[----:B---3--:R1:W-:Y:S01]  /*11d0*/  @!P0 STG.E.128 desc[UR6][R16.64], R8 ;  /* 0x0000000810008986 */ /* 0x0083e2000c101d06 */
[----:B------:R-:W-:-:S03]  /*11e0*/  LEA R27, R18, R27, 0x2 ;  /* 0x0000001b121b7211 */ /* 0x000fc600078e10ff */
[----:B----4-:R1:W-:Y:S01]  /*11f0*/  @!P0 STG.E.128 desc[UR6][R24.64], R12 ;  /* 0x0000000c18008986 */ /* 0x0103e2000c101d06 */
[----:B------:R-:W-:Y:S05]  /*1200*/  @P0 EXIT ;  /* 0x000000000000094d */ /* 0x000fea0003800000 */
[----:B-1----:R-:W-:Y:S01]  /*1210*/  LDS R4, [R27+0x3000] ;  /* 0x003000001b047984 */ /* 0x002fe20000000800 */
[----:B------:R-:W-:Y:S02]  /*1220*/  IMAD.SHL.U32 R2, R2, 0x400, RZ ;  /* 0x0000040002027824 */ /* 0x000fe400078e00ff */
[----:B------:R-:W-:Y:S01]  /*1230*/  IMAD R19, R19, 0x100, R0 ;  /* 0x0000010013137824 */ /* 0x000fe200078e0200 */
[----:B------:R-:W-:Y:S02]  /*1240*/  LDS R5, [R27+0x3004] ;  /* 0x003004001b057984 */ /* 0x000fe40000000800 */
[----:B------:R-:W-:Y:S02]  /*1250*/  LOP3.LUT R2, R2, 0xfffc0000, RZ, 0xc0, !PT ;  /* 0xfffc000002027812 */ /* 0x000fe400078ec0ff */
[----:B------:R-:W-:Y:S03]  /*1260*/  LDS R6, [R27+0x3008] ;  /* 0x003008001b067984 */ /* 0x000fe60000000800 */
[----:B------:R-:W-:Y:S01]  /*1270*/  IMAD.IADD R19, R19, 0x1, R2 ;  /* 0x0000000113137824 */ /* 0x000fe200078e0202 */
[----:B------:R-:W0:Y:S03]  /*1280*/  LDS R7, [R27+0x300c] ;  /* 0x00300c001b077984 */ /* 0x000e260000000800 */
[----:B------:R-:W-:-:S05]  /*1290*/  IMAD.WIDE R20, R19, 0x4, R20 ;  /* 0x0000000413147825 */ /* 0x000fca00078e0214 */
[----:B0-----:R-:W-:Y:S01]  /*12a0*/  STG.E.128 desc[UR6][R20.64], R4 ;  /* 0x0000000414007986 */ /* 0x001fe2000c101d06 */
[----:B------:R-:W-:Y:S05]  /*12b0*/  EXIT ;  /* 0x000000000000794d */ /* 0x000fea0003800000 */
.L_x_0:
[----:B------:R-:W-:-:S00]  /*12c0*/  BRA `(.L_x_0) ;  /* 0xfffffffc00fc7947 */ /* 0x000fc0000383ffff */
[----:B------:R-:W-:-:S00]  /*12d0*/  NOP ;  /* 0x0000000000007918 */ /* 0x000fc00000000000 */
        /* <DEDUP_REMOVED lines=10> */
.L_x_1:


//--------------------- .nv.global.init           --------------------------
	.section	.nv.global.init,"aw",@progbits
.nv.global.init:
	.type		_$_str,@object
	.size		_$_str,(_$_str_$_2 - _$_str)
_$_str:
        /*0000*/ 	.byte	0x5f, 0x5f, 0x43, 0x55, 0x44, 0x41, 0x5f, 0x46, 0x54, 0x5a, 0x00
	.type		_$_str_$_2,@object
	.size		_$_str_$_2,(.L_1 - _$_str_$_2)
_$_str_$_2:
        /*000b*/ 	.byte	0x5f, 0x5f, 0x43, 0x55, 0x44, 0x41, 0x5f, 0x50, 0x52, 0x45, 0x43, 0x5f, 0x53, 0x51, 0x52, 0x54
        /*001b*/ 	.byte	0x00
.L_1:


//--------------------- .nv.shared.triton_poi_fused__native_batch_norm_legit_no_training_relu_29 --------------------------
	.section	.nv.shared.triton_poi_fused__native_batch_norm_legit_no_training_relu_29,"aw",@nobits
	.sectionflags	@""
	.align	16
	.zero		1024


//--------------------- .nv.constant0.triton_poi_fused__native_batch_norm_legit_no_training_relu_29 --------------------------
	.section	.nv.constant0.triton_poi_fused__native_batch_norm_legit_no_training_relu_29,"a",@progbits
	.sectionflags	@""
	.align	4
.nv.constant0.triton_poi_fused__native_batch_norm_legit_no_training_relu_29:
	.zero		584
